	.headerflags	@"EF_CUDA_TEXMODE_UNIFIED EF_CUDA_64BIT_ADDRESS EF_CUDA_ACCELERATORS EF_CUDA_SM90 EF_CUDA_VIRTUAL_SM(EF_CUDA_SM90)"
	.elftype	@"ET_EXEC"


//--------------------- .nv.info                  --------------------------
	.section	.nv.info,"",@"SHT_CUDA_INFO"
	.align	4


	//----- nvinfo : EIATTR_REGCOUNT
	.align		4
        /*0000*/ 	.byte	0x04, 0x2f
        /*0002*/ 	.short	(.L_2 - .L_1)
	.align		4
.L_1:
        /*0004*/ 	.word	index@(triton_poi_fused_native_group_norm_relu_18)
        /*0008*/ 	.word	0x00000012


	//----- nvinfo : EIATTR_MIN_STACK_SIZE
	.align		4
.L_2:
        /*000c*/ 	.byte	0x04, 0x12
        /*000e*/ 	.short	(.L_4 - .L_3)
	.align		4
.L_3:
        /*0010*/ 	.word	index@(triton_poi_fused_native_group_norm_relu_18)
        /*0014*/ 	.word	0x00000000


	//----- nvinfo : EIATTR_FRAME_SIZE
	.align		4
.L_4:
        /*0018*/ 	.byte	0x04, 0x11
        /*001a*/ 	.short	(.L_6 - .L_5)
	.align		4
.L_5:
        /*001c*/ 	.word	index@(triton_poi_fused_native_group_norm_relu_18)
        /*0020*/ 	.word	0x00000000


	//----- nvinfo : EIATTR_MIN_STACK_SIZE
	.align		4
.L_6:
        /*0024*/ 	.byte	0x04, 0x12
        /*0026*/ 	.short	(.L_8 - .L_7)
	.align		4
.L_7:
        /*0028*/ 	.word	index@(triton_poi_fused_native_group_norm_relu_18)
        /*002c*/ 	.word	0x00000000
.L_8:


//--------------------- .nv.info.triton_poi_fused_native_group_norm_relu_18 --------------------------
	.section	.nv.info.triton_poi_fused_native_group_norm_relu_18,"",@"SHT_CUDA_INFO"
	.sectionflags	@""
	.align	4


	//----- nvinfo : EIATTR_CUDA_API_VERSION
	.align		4
        /*0000*/ 	.byte	0x04, 0x37
        /*0002*/ 	.short	(.L_10 - .L_9)
.L_9:
        /*0004*/ 	.word	0x0000007c


	//----- nvinfo : EIATTR_KPARAM_INFO
	.align		4
.L_10:
        /*0008*/ 	.byte	0x04, 0x17
        /*000a*/ 	.short	(.L_12 - .L_11)
.L_11:
        /*000c*/ 	.word	0x00000000
        /*0010*/ 	.short	0x0006
        /*0012*/ 	.short	0x0030
        /*0014*/ 	.byte	0x00, 0xf0, 0x11, 0x00


	//----- nvinfo : EIATTR_KPARAM_INFO
	.align		4
.L_12:
        /*0018*/ 	.byte	0x04, 0x17
        /*001a*/ 	.short	(.L_14 - .L_13)
.L_13:
        /*001c*/ 	.word	0x00000000
        /*0020*/ 	.short	0x0005
        /*0022*/ 	.short	0x0028
        /*0024*/ 	.byte	0x00, 0xf4, 0x21, 0x00


	//----- nvinfo : EIATTR_KPARAM_INFO
	.align		4
.L_14:
        /*0028*/ 	.byte	0x04, 0x17
        /*002a*/ 	.short	(.L_16 - .L_15)
.L_15:
        /*002c*/ 	.word	0x00000000
        /*0030*/ 	.short	0x0004
        /*0032*/ 	.short	0x0020
        /*0034*/ 	.byte	0x00, 0xf4, 0x21, 0x00


	//----- nvinfo : EIATTR_KPARAM_INFO
	.align		4
.L_16:
        /*0038*/ 	.byte	0x04, 0x17
        /*003a*/ 	.short	(.L_18 - .L_17)
.L_17:
        /*003c*/ 	.word	0x00000000
        /*0040*/ 	.short	0x0003
        /*0042*/ 	.short	0x0018
        /*0044*/ 	.byte	0x00, 0xf4, 0x21, 0x00


	//----- nvinfo : EIATTR_KPARAM_INFO
	.align		4
.L_18:
        /*0048*/ 	.byte	0x04, 0x17
        /*004a*/ 	.short	(.L_20 - .L_19)
.L_19:
        /*004c*/ 	.word	0x00000000
        /*0050*/ 	.short	0x0002
        /*0052*/ 	.short	0x0010
        /*0054*/ 	.byte	0x00, 0xf4, 0x21, 0x00


	//----- nvinfo : EIATTR_KPARAM_INFO
	.align		4
.L_20:
        /*0058*/ 	.byte	0x04, 0x17
        /*005a*/ 	.short	(.L_22 - .L_21)
.L_21:
        /*005c*/ 	.word	0x00000000
        /*0060*/ 	.short	0x0001
        /*0062*/ 	.short	0x0008
        /*0064*/ 	.byte	0x00, 0xf4, 0x21, 0x00


	//----- nvinfo : EIATTR_KPARAM_INFO
	.align		4
.L_22:
        /*0068*/ 	.byte	0x04, 0x17
        /*006a*/ 	.short	(.L_24 - .L_23)
.L_23:
        /*006c*/ 	.word	0x00000000
        /*0070*/ 	.short	0x0000
        /*0072*/ 	.short	0x0000
        /*0074*/ 	.byte	0x00, 0xf4, 0x21, 0x00


	//----- nvinfo : EIATTR_SPARSE_MMA_MASK
	.align		4
.L_24:
        /*0078*/ 	.byte	0x03, 0x50
        /*007a*/ 	.short	0x0000


	//----- nvinfo : EIATTR_MAXREG_COUNT
	.align		4
        /*007c*/ 	.byte	0x03, 0x1b
        /*007e*/ 	.short	0x00ff


	//----- nvinfo : EIATTR_EXIT_INSTR_OFFSETS
	.align		4
        /*0080*/ 	.byte	0x04, 0x1c
        /*0082*/ 	.short	(.L_26 - .L_25)


	//   ....[0]....
.L_25:
        /*0084*/ 	.word	0x00000300


	//----- nvinfo : EIATTR_REQNTID
	.align		4
.L_26:
        /*0088*/ 	.byte	0x04, 0x10
        /*008a*/ 	.short	(.L_28 - .L_27)
.L_27:
        /*008c*/ 	.word	0x00000080
        /*0090*/ 	.word	0x00000001
        /*0094*/ 	.word	0x00000001


	//----- nvinfo : EIATTR_CBANK_PARAM_SIZE
	.align		4
.L_28:
        /*0098*/ 	.byte	0x03, 0x19
        /*009a*/ 	.short	0x0034


	//----- nvinfo : EIATTR_PARAM_CBANK
	.align		4
        /*009c*/ 	.byte	0x04, 0x0a
        /*009e*/ 	.short	(.L_30 - .L_29)
	.align		4
.L_29:
        /*00a0*/ 	.word	index@(.nv.constant0.triton_poi_fused_native_group_norm_relu_18)
        /*00a4*/ 	.short	0x0210
        /*00a6*/ 	.short	0x0034


	//----- nvinfo : EIATTR_SW_WAR
	.align		4
.L_30:
        /*00a8*/ 	.byte	0x04, 0x36
        /*00aa*/ 	.short	(.L_32 - .L_31)
.L_31:
        /*00ac*/ 	.word	0x00000008
.L_32:


//--------------------- .nv.callgraph             --------------------------
	.section	.nv.callgraph,"",@"SHT_CUDA_CALLGRAPH"
	.align	4
	.sectionentsize	8
	.align		4
        /*0000*/ 	.word	0x00000000
	.align		4
        /*0004*/ 	.word	0xffffffff
	.align		4
        /*0008*/ 	.word	0x00000000
	.align		4
        /*000c*/ 	.word	0xfffffffe
	.align		4
        /*0010*/ 	.word	0x00000000
	.align		4
        /*0014*/ 	.word	0xfffffffd
	.align		4
        /*0018*/ 	.word	0x00000000
	.align		4
        /*001c*/ 	.word	0xfffffffc


//--------------------- .nv.constant4             --------------------------
	.section	.nv.constant4,"a",@progbits
	.align	8
	.align		8
.nv.constant4:
        /*0000*/ 	.dword	_$_str


//--------------------- .text.triton_poi_fused_native_group_norm_relu_18 --------------------------
	.section	.text.triton_poi_fused_native_group_norm_relu_18,"ax",@progbits
	.align	128
        .global         triton_poi_fused_native_group_norm_relu_18
        .type           triton_poi_fused_native_group_norm_relu_18,@function
        .size           triton_poi_fused_native_group_norm_relu_18,(.L_x_1 - triton_poi_fused_native_group_norm_relu_18)
        .other          triton_poi_fused_native_group_norm_relu_18,@"STO_CUDA_ENTRY STV_DEFAULT"
triton_poi_fused_native_group_norm_relu_18:
.text.triton_poi_fused_native_group_norm_relu_18:
[----:B------:R-:W-:Y:S01]  /*0000*/  LDC R1, c[0x0][0x28] ;  /* 0x00000a00ff017b82 */ /* 0x000fe20000000800 */
[----:B------:R-:W1:Y:S07]  /*0010*/  S2R R0, SR_TID.X ;  /* 0x0000000000007919 */ /* 0x000e6e0000002100 */
[----:B------:R-:W2:Y:S01]  /*0020*/  LDC.64 R10, c[0x0][0x220] ;  /* 0x00008800ff0a7b82 */ /* 0x000ea20000000a00 */
[----:B------:R-:W-:Y:S01]  /*0030*/  ULDC.64 UR4, c[0x0][0x208] ;  /* 0x0000820000047ab9 */ /* 0x000fe20000000a00 */
[----:B------:R-:W3:Y:S06]  /*0040*/  S2R R3, SR_CTAID.X ;  /* 0x0000000000037919 */ /* 0x000eec0000002500 */
[----:B------:R-:W4:Y:S08]  /*0050*/  LDC.64 R8, c[0x0][0x218] ;  /* 0x00008600ff087b82 */ /* 0x000f300000000a00 */
[----:B------:R-:W5:Y:S08]  /*0060*/  LDC.64 R6, c[0x0][0x210] ;  /* 0x00008400ff067b82 */ /* 0x000f700000000a00 */
[----:B------:R-:W5:Y:S01]  /*0070*/  LDC.64 R4, c[0x0][0x230] ;  /* 0x00008c00ff047b82 */ /* 0x000f620000000a00 */
[----:B-1----:R-:W-:Y:S01]  /*0080*/  IMAD.SHL.U32 R0, R0, 0x2, RZ ;  /* 0x0000000200007824 */ /* 0x002fe200078e00ff */
[----:B---3--:R-:W-:-:S04]  /*0090*/  SHF.R.S32.HI R13, RZ, 0x17, R3 ;  /* 0x00000017ff0d7819 */ /* 0x008fc80000011403 */
[----:B------:R-:W-:Y:S02]  /*00a0*/  LOP3.LUT R0, R0, 0xfe, RZ, 0xc0, !PT ;  /* 0x000000fe00007812 */ /* 0x000fe400078ec0ff */
[----:B------:R-:W-:-:S03]  /*00b0*/  SGXT R13, R13, 0x1 ;  /* 0x000000010d0d781a */ /* 0x000fc60000000200 */
[----:B------:R-:W-:-:S05]  /*00c0*/  IMAD R0, R3, 0x100, R0 ;  /* 0x0000010003007824 */ /* 0x000fca00078e0200 */
[CC--:B------:R-:W-:Y:S02]  /*00d0*/  LEA.HI R2, R13.reuse, R0.reuse, RZ, 0x9 ;  /* 0x000000000d027211 */ /* 0x0c0fe400078f48ff */
[----:B------:R-:W-:Y:S02]  /*00e0*/  LEA.HI R13, R13, R0, RZ, 0x6 ;  /* 0x000000000d0d7211 */ /* 0x000fe400078f30ff */
[----:B------:R-:W-:Y:S02]  /*00f0*/  SHF.R.S32.HI R15, RZ, 0x9, R2 ;  /* 0x00000009ff0f7819 */ /* 0x000fe40000011402 */
[----:B------:R-:W1:Y:S03]  /*0100*/  LDC.64 R2, c[0x0][0x228] ;  /* 0x00008a00ff027b82 */ /* 0x000e660000000a00 */
[----:B--2---:R-:W-:Y:S01]  /*0110*/  IMAD.WIDE R10, R15, 0x4, R10 ;  /* 0x000000040f0a7825 */ /* 0x004fe200078e020a */
[----:B------:R-:W-:-:S02]  /*0120*/  SHF.R.S32.HI R12, RZ, 0x6, R13 ;  /* 0x00000006ff0c7819 */ /* 0x000fc4000001140d */
[----:B------:R-:W-:-:S03]  /*0130*/  SHF.R.S32.HI R13, RZ, 0x1f, R13 ;  /* 0x0000001fff0d7819 */ /* 0x000fc6000001140d */
[----:B------:R2:W3:Y:S01]  /*0140*/  LDG.E.EL R10, desc[UR4][R10.64] ;  /* 0x000000040a0a7981 */ /* 0x0004e2000c2e1900 */
[----:B------:R-:W-:Y:S01]  /*0150*/  LEA.HI R13, R13, R12, RZ, 0x8 ;  /* 0x0000000c0d0d7211 */ /* 0x000fe200078f40ff */
[----:B----4-:R-:W-:-:S03]  /*0160*/  IMAD.WIDE R8, R15, 0x4, R8 ;  /* 0x000000040f087825 */ /* 0x010fc600078e0208 */
[----:B------:R-:W-:Y:S01]  /*0170*/  LOP3.LUT R13, R13, 0xffffff00, RZ, 0xc0, !PT ;  /* 0xffffff000d0d7812 */ /* 0x000fe200078ec0ff */
[----:B-----5:R-:W-:Y:S02]  /*0180*/  IMAD.WIDE R6, R0, 0x4, R6 ;  /* 0x0000000400067825 */ /* 0x020fe400078e0206 */
[----:B------:R-:W4:Y:S01]  /*0190*/  LDG.E.EL R8, desc[UR4][R8.64] ;  /* 0x0000000408087981 */ /* 0x000f22000c2e1900 */
[----:B------:R-:W-:-:S03]  /*01a0*/  IADD3 R13, R12, -R13, RZ ;  /* 0x8000000d0c0d7210 */ /* 0x000fc60007ffe0ff */
[----:B------:R-:W4:Y:S02]  /*01b0*/  LDG.E.64 R6, desc[UR4][R6.64] ;  /* 0x0000000406067981 */ /* 0x000f24000c1e1b00 */
[----:B0-----:R-:W-:-:S04]  /*01c0*/  IMAD.WIDE R4, R13, 0x4, R4 ;  /* 0x000000040d047825 */ /* 0x001fc800078e0204 */
[----:B-1----:R-:W-:Y:S02]  /*01d0*/  IMAD.WIDE R2, R13, 0x4, R2 ;  /* 0x000000040d027825 */ /* 0x002fe400078e0202 */
[----:B------:R-:W5:Y:S04]  /*01e0*/  LDG.E.EL R5, desc[UR4][R4.64] ;  /* 0x0000000404057981 */ /* 0x000f68000c2e1900 */
[----:B------:R-:W5:Y:S01]  /*01f0*/  LDG.E.EL R2, desc[UR4][R2.64] ;  /* 0x0000000402027981 */ /* 0x000f62000c2e1900 */
[----:B--2---:R-:W-:-:S10]  /*0200*/  HFMA2.MMA R11, -RZ, RZ, 0.875, 0 ;  /* 0x3b000000ff0b7435 */ /* 0x004fd400000001ff */
[----:B---3--:R-:W-:Y:S02]  /*0210*/  FFMA R12, R10, R11, 9.9999997473787516356e-06 ;  /* 0x3727c5ac0a0c7423 */ /* 0x008fe4000000000b */
[----:B------:R-:W0:Y:S04]  /*0220*/  LDC.64 R10, c[0x0][0x238] ;  /* 0x00008e00ff0a7b82 */ /* 0x000e280000000a00 */
[----:B------:R-:W1:Y:S01]  /*0230*/  MUFU.RSQ R12, R12 ;  /* 0x0000000c000c7308 */ /* 0x000e620000001400 */
[--C-:B----4-:R-:W-:Y:S01]  /*0240*/  FADD R13, R6, -R8.reuse ;  /* 0x80000008060d7221 */ /* 0x110fe20000000000 */
[----:B------:R-:W-:-:S03]  /*0250*/  FADD R9, R7, -R8 ;  /* 0x8000000807097221 */ /* 0x000fc60000000000 */
[C---:B-1----:R-:W-:Y:S01]  /*0260*/  FMUL R13, R12.reuse, R13 ;  /* 0x0000000d0c0d7220 */ /* 0x042fe20000400000 */
[----:B------:R-:W-:-:S03]  /*0270*/  FMUL R6, R12, R9 ;  /* 0x000000090c067220 */ /* 0x000fc60000400000 */
[C-C-:B-----5:R-:W-:Y:S01]  /*0280*/  FFMA R13, R2.reuse, R13, R5.reuse ;  /* 0x0000000d020d7223 */ /* 0x160fe20000000005 */
[----:B------:R-:W-:-:S04]  /*0290*/  FFMA R6, R2, R6, R5 ;  /* 0x0000000602067223 */ /* 0x000fc80000000005 */
[C---:B------:R-:W-:Y:S02]  /*02a0*/  FSETP.GEU.AND P0, PT, R13.reuse, RZ, PT ;  /* 0x000000ff0d00720b */ /* 0x040fe40003f0e000 */
[----:B------:R-:W-:Y:S01]  /*02b0*/  FSETP.GEU.AND P1, PT, R6, RZ, PT ;  /* 0x000000ff0600720b */ /* 0x000fe20003f2e000 */
[----:B0-----:R-:W-:Y:S01]  /*02c0*/  IMAD.WIDE R2, R0, 0x4, R10 ;  /* 0x0000000400027825 */ /* 0x001fe200078e020a */
[----:B------:R-:W-:Y:S02]  /*02d0*/  FSEL R4, R13, RZ, P0 ;  /* 0x000000ff0d047208 */ /* 0x000fe40000000000 */
[----:B------:R-:W-:-:S05]  /*02e0*/  FSEL R5, R6, RZ, P1 ;  /* 0x000000ff06057208 */ /* 0x000fca0000800000 */
[----:B------:R-:W-:Y:S01]  /*02f0*/  STG.E.64 desc[UR4][R2.64], R4 ;  /* 0x0000000402007986 */ /* 0x000fe2000c101b04 */
[----:B------:R-:W-:Y:S05]  /*0300*/  EXIT ;  /* 0x000000000000794d */ /* 0x000fea0003800000 */
.L_x_0:
[----:B------:R-:W-:-:S00]  /*0310*/  BRA `(.L_x_0) ;  /* 0xfffffffc00fc7947 */ /* 0x000fc0000383ffff */
[----:B------:R-:W-:-:S00]  /*0320*/  NOP ;  /* 0x0000000000007918 */ /* 0x000fc00000000000 */
        /* <DEDUP_REMOVED lines=13> */
.L_x_1:


//--------------------- .nv.global.init           --------------------------
	.section	.nv.global.init,"aw",@progbits
.nv.global.init:
	.type		_$_str,@object
	.size		_$_str,(.L_0 - _$_str)
_$_str:
        /*0000*/ 	.byte	0x5f, 0x5f, 0x43, 0x55, 0x44, 0x41, 0x5f, 0x46, 0x54, 0x5a, 0x00
.L_0:


//--------------------- .nv.constant0.triton_poi_fused_native_group_norm_relu_18 --------------------------
	.section	.nv.constant0.triton_poi_fused_native_group_norm_relu_18,"a",@progbits
	.sectionflags	@""
	.align	4
.nv.constant0.triton_poi_fused_native_group_norm_relu_18:
	.zero		580
